	.headerflags	@"EF_CUDA_TEXMODE_UNIFIED EF_CUDA_64BIT_ADDRESS EF_CUDA_ACCELERATORS EF_CUDA_SM90 EF_CUDA_VIRTUAL_SM(EF_CUDA_SM90)"
	.elftype	@"ET_EXEC"


//--------------------- .nv.info                  --------------------------
	.section	.nv.info,"",@"SHT_CUDA_INFO"
	.align	4


	//----- nvinfo : EIATTR_REGCOUNT
	.align		4
        /*0000*/ 	.byte	0x04, 0x2f
        /*0002*/ 	.short	(.L_3 - .L_2)
	.align		4
.L_2:
        /*0004*/ 	.word	index@(triton_poi_fused__native_batch_norm_legit_no_training_convolution_relu_3)
        /*0008*/ 	.word	0x00000016


	//----- nvinfo : EIATTR_MIN_STACK_SIZE
	.align		4
.L_3:
        /*000c*/ 	.byte	0x04, 0x12
        /*000e*/ 	.short	(.L_5 - .L_4)
	.align		4
.L_4:
        /*0010*/ 	.word	index@(triton_poi_fused__native_batch_norm_legit_no_training_convolution_relu_3)
        /*0014*/ 	.word	0x00000000


	//----- nvinfo : EIATTR_FRAME_SIZE
	.align		4
.L_5:
        /*0018*/ 	.byte	0x04, 0x11
        /*001a*/ 	.short	(.L_7 - .L_6)
	.align		4
.L_6:
        /*001c*/ 	.word	index@(triton_poi_fused__native_batch_norm_legit_no_training_convolution_relu_3)
        /*0020*/ 	.word	0x00000000


	//----- nvinfo : EIATTR_MIN_STACK_SIZE
	.align		4
.L_7:
        /*0024*/ 	.byte	0x04, 0x12
        /*0026*/ 	.short	(.L_9 - .L_8)
	.align		4
.L_8:
        /*0028*/ 	.word	index@(triton_poi_fused__native_batch_norm_legit_no_training_convolution_relu_3)
        /*002c*/ 	.word	0x00000000
.L_9:


//--------------------- .nv.info.triton_poi_fused__native_batch_norm_legit_no_training_convolution_relu_3 --------------------------
	.section	.nv.info.triton_poi_fused__native_batch_norm_legit_no_training_convolution_relu_3,"",@"SHT_CUDA_INFO"
	.sectionflags	@""
	.align	4


	//----- nvinfo : EIATTR_CUDA_API_VERSION
	.align		4
        /*0000*/ 	.byte	0x04, 0x37
        /*0002*/ 	.short	(.L_11 - .L_10)
.L_10:
        /*0004*/ 	.word	0x0000007c


	//----- nvinfo : EIATTR_KPARAM_INFO
	.align		4
.L_11:
        /*0008*/ 	.byte	0x04, 0x17
        /*000a*/ 	.short	(.L_13 - .L_12)
.L_12:
        /*000c*/ 	.word	0x00000000
        /*0010*/ 	.short	0x0007
        /*0012*/ 	.short	0x0038
        /*0014*/ 	.byte	0x00, 0xf0, 0x11, 0x00


	//----- nvinfo : EIATTR_KPARAM_INFO
	.align		4
.L_13:
        /*0018*/ 	.byte	0x04, 0x17
        /*001a*/ 	.short	(.L_15 - .L_14)
.L_14:
        /*001c*/ 	.word	0x00000000
        /*0020*/ 	.short	0x0006
        /*0022*/ 	.short	0x0030
        /*0024*/ 	.byte	0x00, 0xf4, 0x21, 0x00


	//----- nvinfo : EIATTR_KPARAM_INFO
	.align		4
.L_15:
        /*0028*/ 	.byte	0x04, 0x17
        /*002a*/ 	.short	(.L_17 - .L_16)
.L_16:
        /*002c*/ 	.word	0x00000000
        /*0030*/ 	.short	0x0005
        /*0032*/ 	.short	0x0028
        /*0034*/ 	.byte	0x00, 0xf4, 0x21, 0x00


	//----- nvinfo : EIATTR_KPARAM_INFO
	.align		4
.L_17:
        /*0038*/ 	.byte	0x04, 0x17
        /*003a*/ 	.short	(.L_19 - .L_18)
.L_18:
        /*003c*/ 	.word	0x00000000
        /*0040*/ 	.short	0x0004
        /*0042*/ 	.short	0x0020
        /*0044*/ 	.byte	0x00, 0xf4, 0x21, 0x00


	//----- nvinfo : EIATTR_KPARAM_INFO
	.align		4
.L_19:
        /*0048*/ 	.byte	0x04, 0x17
        /*004a*/ 	.short	(.L_21 - .L_20)
.L_20:
        /*004c*/ 	.word	0x00000000
        /*0050*/ 	.short	0x0003
        /*0052*/ 	.short	0x0018
        /*0054*/ 	.byte	0x00, 0xf4, 0x21, 0x00


	//----- nvinfo : EIATTR_KPARAM_INFO
	.align		4
.L_21:
        /*0058*/ 	.byte	0x04, 0x17
        /*005a*/ 	.short	(.L_23 - .L_22)
.L_22:
        /*005c*/ 	.word	0x00000000
        /*0060*/ 	.short	0x0002
        /*0062*/ 	.short	0x0010
        /*0064*/ 	.byte	0x00, 0xf4, 0x21, 0x00


	//----- nvinfo : EIATTR_KPARAM_INFO
	.align		4
.L_23:
        /*0068*/ 	.byte	0x04, 0x17
        /*006a*/ 	.short	(.L_25 - .L_24)
.L_24:
        /*006c*/ 	.word	0x00000000
        /*0070*/ 	.short	0x0001
        /*0072*/ 	.short	0x0008
        /*0074*/ 	.byte	0x00, 0xf4, 0x21, 0x00


	//----- nvinfo : EIATTR_KPARAM_INFO
	.align		4
.L_25:
        /*0078*/ 	.byte	0x04, 0x17
        /*007a*/ 	.short	(.L_27 - .L_26)
.L_26:
        /*007c*/ 	.word	0x00000000
        /*0080*/ 	.short	0x0000
        /*0082*/ 	.short	0x0000
        /*0084*/ 	.byte	0x00, 0xf4, 0x21, 0x00


	//----- nvinfo : EIATTR_SPARSE_MMA_MASK
	.align		4
.L_27:
        /*0088*/ 	.byte	0x03, 0x50
        /*008a*/ 	.short	0x0000


	//----- nvinfo : EIATTR_MAXREG_COUNT
	.align		4
        /*008c*/ 	.byte	0x03, 0x1b
        /*008e*/ 	.short	0x00ff


	//----- nvinfo : EIATTR_EXIT_INSTR_OFFSETS
	.align		4
        /*0090*/ 	.byte	0x04, 0x1c
        /*0092*/ 	.short	(.L_29 - .L_28)


	//   ....[0]....
.L_28:
        /*0094*/ 	.word	0x000003b0


	//----- nvinfo : EIATTR_REQNTID
	.align		4
.L_29:
        /*0098*/ 	.byte	0x04, 0x10
        /*009a*/ 	.short	(.L_31 - .L_30)
.L_30:
        /*009c*/ 	.word	0x00000080
        /*00a0*/ 	.word	0x00000001
        /*00a4*/ 	.word	0x00000001


	//----- nvinfo : EIATTR_CBANK_PARAM_SIZE
	.align		4
.L_31:
        /*00a8*/ 	.byte	0x03, 0x19
        /*00aa*/ 	.short	0x003c


	//----- nvinfo : EIATTR_PARAM_CBANK
	.align		4
        /*00ac*/ 	.byte	0x04, 0x0a
        /*00ae*/ 	.short	(.L_33 - .L_32)
	.align		4
.L_32:
        /*00b0*/ 	.word	index@(.nv.constant0.triton_poi_fused__native_batch_norm_legit_no_training_convolution_relu_3)
        /*00b4*/ 	.short	0x0210
        /*00b6*/ 	.short	0x003c


	//----- nvinfo : EIATTR_SW_WAR
	.align		4
.L_33:
        /*00b8*/ 	.byte	0x04, 0x36
        /*00ba*/ 	.short	(.L_35 - .L_34)
.L_34:
        /*00bc*/ 	.word	0x00000008
.L_35:


//--------------------- .nv.callgraph             --------------------------
	.section	.nv.callgraph,"",@"SHT_CUDA_CALLGRAPH"
	.align	4
	.sectionentsize	8
	.align		4
        /*0000*/ 	.word	0x00000000
	.align		4
        /*0004*/ 	.word	0xffffffff
	.align		4
        /*0008*/ 	.word	0x00000000
	.align		4
        /*000c*/ 	.word	0xfffffffe
	.align		4
        /*0010*/ 	.word	0x00000000
	.align		4
        /*0014*/ 	.word	0xfffffffd
	.align		4
        /*0018*/ 	.word	0x00000000
	.align		4
        /*001c*/ 	.word	0xfffffffc


//--------------------- .nv.constant4             --------------------------
	.section	.nv.constant4,"a",@progbits
	.align	8
	.align		8
.nv.constant4:
        /*0000*/ 	.dword	_$_str
	.align		8
        /*0008*/ 	.dword	_$_str_$_2


//--------------------- .text.triton_poi_fused__native_batch_norm_legit_no_training_convolution_relu_3 --------------------------
	.section	.text.triton_poi_fused__native_batch_norm_legit_no_training_convolution_relu_3,"ax",@progbits
	.align	128
        .global         triton_poi_fused__native_batch_norm_legit_no_training_convolution_relu_3
        .type           triton_poi_fused__native_batch_norm_legit_no_training_convolution_relu_3,@function
        .size           triton_poi_fused__native_batch_norm_legit_no_training_convolution_relu_3,(.L_x_1 - triton_poi_fused__native_batch_norm_legit_no_training_convolution_relu_3)
        .other          triton_poi_fused__native_batch_norm_legit_no_training_convolution_relu_3,@"STO_CUDA_ENTRY STV_DEFAULT"
triton_poi_fused__native_batch_norm_legit_no_training_convolution_relu_3:
.text.triton_poi_fused__native_batch_norm_legit_no_training_convolution_relu_3:
[----:B------:R-:W-:Y:S01]  /*0000*/  LDC R1, c[0x0][0x28] ;  /* 0x00000a00ff017b82 */ /* 0x000fe20000000800 */
[----:B------:R-:W1:Y:S07]  /*0010*/  S2R R0, SR_TID.X ;  /* 0x0000000000007919 */ /* 0x000e6e0000002100 */
[----:B------:R-:W2:Y:S01]  /*0020*/  LDC.64 R14, c[0x0][0x228] ;  /* 0x00008a00ff0e7b82 */ /* 0x000ea20000000a00 */
[----:B------:R-:W-:Y:S01]  /*0030*/  ULDC.64 UR4, c[0x0][0x208] ;  /* 0x0000820000047ab9 */ /* 0x000fe20000000a00 */
[----:B------:R-:W3:Y:S06]  /*0040*/  S2R R5, SR_CTAID.X ;  /* 0x0000000000057919 */ /* 0x000eec0000002500 */
[----:B------:R-:W4:Y:S08]  /*0050*/  LDC.64 R10, c[0x0][0x218] ;  /* 0x00008600ff0a7b82 */ /* 0x000f300000000a00 */
[----:B------:R-:W5:Y:S08]  /*0060*/  LDC.64 R12, c[0x0][0x220] ;  /* 0x00008800ff0c7b82 */ /* 0x000f700000000a00 */
[----:B------:R-:W5:Y:S01]  /*0070*/  LDC.64 R16, c[0x0][0x230] ;  /* 0x00008c00ff107b82 */ /* 0x000f620000000a00 */
[----:B-1----:R-:W-:-:S02]  /*0080*/  SHF.L.U32 R0, R0, 0x1, RZ ;  /* 0x0000000100007819 */ /* 0x002fc400000006ff */
[----:B---3--:R-:W-:Y:S02]  /*0090*/  SHF.R.S32.HI R3, RZ, 0x17, R5 ;  /* 0x00000017ff037819 */ /* 0x008fe40000011405 */
[----:B------:R-:W-:Y:S02]  /*00a0*/  LOP3.LUT R0, R0, 0xfe, RZ, 0xc0, !PT ;  /* 0x000000fe00007812 */ /* 0x000fe400078ec0ff */
[----:B------:R-:W-:Y:S02]  /*00b0*/  SGXT R3, R3, 0x1 ;  /* 0x000000010303781a */ /* 0x000fe40000000200 */
[----:B------:R-:W-:Y:S02]  /*00c0*/  LEA R0, R5, R0, 0x8 ;  /* 0x0000000005007211 */ /* 0x000fe400078e40ff */
[----:B------:R-:W1:Y:S02]  /*00d0*/  LDC.64 R4, c[0x0][0x238] ;  /* 0x00008e00ff047b82 */ /* 0x000e640000000a00 */
[----:B------:R-:W-:-:S04]  /*00e0*/  LEA.HI R3, R3, R0, RZ, 0xa ;  /* 0x0000000003037211 */ /* 0x000fc800078f50ff */
[----:B------:R-:W-:-:S04]  /*00f0*/  SHF.R.S32.HI R3, RZ, 0xa, R3 ;  /* 0x0000000aff037819 */ /* 0x000fc80000011403 */
[----:B------:R-:W-:-:S04]  /*0100*/  LEA.HI R2, R3, R3, RZ, 0x4 ;  /* 0x0000000303027211 */ /* 0x000fc800078f20ff */
[----:B------:R-:W-:-:S04]  /*0110*/  LOP3.LUT R2, R2, 0xfffffff0, RZ, 0xc0, !PT ;  /* 0xfffffff002027812 */ /* 0x000fc800078ec0ff */
[----:B------:R-:W-:Y:S02]  /*0120*/  IADD3 R19, R3, -R2, RZ ;  /* 0x8000000203137210 */ /* 0x000fe40007ffe0ff */
[----:B------:R-:W3:Y:S03]  /*0130*/  LDC.64 R2, c[0x0][0x210] ;  /* 0x00008400ff027b82 */ /* 0x000ee60000000a00 */
[----:B--2---:R-:W-:-:S05]  /*0140*/  IMAD.WIDE R14, R19, 0x4, R14 ;  /* 0x00000004130e7825 */ /* 0x004fca00078e020e */
[----:B------:R2:W2:Y:S01]  /*0150*/  LDG.E.EL R18, desc[UR4][R14.64] ;  /* 0x000000040e127981 */ /* 0x0004a2000c2e1900 */
[----:B----4-:R-:W-:-:S04]  /*0160*/  IMAD.WIDE R10, R19, 0x4, R10 ;  /* 0x00000004130a7825 */ /* 0x010fc800078e020a */
[----:B-----5:R-:W-:Y:S01]  /*0170*/  IMAD.WIDE R12, R19, 0x4, R12 ;  /* 0x00000004130c7825 */ /* 0x020fe200078e020c */
[----:B------:R4:W5:Y:S04]  /*0180*/  LDG.E.EL R8, desc[UR4][R10.64] ;  /* 0x000000040a087981 */ /* 0x000968000c2e1900 */
[----:B------:R-:W5:Y:S01]  /*0190*/  LDG.E.EL R9, desc[UR4][R12.64] ;  /* 0x000000040c097981 */ /* 0x000f62000c2e1900 */
[----:B---3--:R-:W-:-:S05]  /*01a0*/  IMAD.WIDE R2, R0, 0x4, R2 ;  /* 0x0000000400027825 */ /* 0x008fca00078e0202 */
[----:B------:R-:W5:Y:S01]  /*01b0*/  LDG.E.64 R6, desc[UR4][R2.64] ;  /* 0x0000000402067981 */ /* 0x000f62000c1e1b00 */
[----:B0-2---:R-:W-:-:S04]  /*01c0*/  IMAD.WIDE R14, R19, 0x4, R16 ;  /* 0x00000004130e7825 */ /* 0x005fc800078e0210 */
[----:B-1----:R-:W-:Y:S02]  /*01d0*/  IMAD.WIDE R16, R19, 0x4, R4 ;  /* 0x0000000413107825 */ /* 0x002fe400078e0204 */
[----:B------:R-:W2:Y:S01]  /*01e0*/  LDG.E.EL R14, desc[UR4][R14.64] ;  /* 0x000000040e0e7981 */ /* 0x000ea2000c2e1900 */
[----:B----4-:R-:W-:Y:S01]  /*01f0*/  HFMA2.MMA R10, -RZ, RZ, 1.625, 0 ;  /* 0x3e800000ff0a7435 */ /* 0x010fe200000001ff */
[----:B------:R-:W0:Y:S02]  /*0200*/  LDC.64 R4, c[0x0][0x240] ;  /* 0x00009000ff047b82 */ /* 0x000e240000000a00 */
[----:B------:R-:W2:Y:S01]  /*0210*/  LDG.E.EL R17, desc[UR4][R16.64] ;  /* 0x0000000410117981 */ /* 0x000ea2000c2e1900 */
[----:B0-----:R-:W-:-:S04]  /*0220*/  IMAD.WIDE R4, R0, 0x4, R4 ;  /* 0x0000000400047825 */ /* 0x001fc800078e0204 */
[----:B------:R-:W-:-:S04]  /*0230*/  FADD R18, R18, 9.9999997473787516356e-06 ;  /* 0x3727c5ac12127421 */ /* 0x000fc80000000000 */
[----:B------:R-:W0:Y:S02]  /*0240*/  MUFU.SQRT R19, R18 ;  /* 0x0000001200137308 */ /* 0x000e240000002000 */
[C---:B0-----:R-:W-:Y:S02]  /*0250*/  FSETP.GT.AND P0, PT, R19.reuse, 8.50705917302346158658e+37, PT ;  /* 0x7e8000001300780b */ /* 0x041fe40003f04000 */
[----:B------:R-:W-:-:S11]  /*0260*/  FSETP.GEU.AND P1, PT, R19, 1.175494350822287508e-38, PT ;  /* 0x008000001300780b */ /* 0x000fd60003f2e000 */
[----:B------:R-:W-:-:S04]  /*0270*/  @P0 FMUL R19, R19, 0.25 ;  /* 0x3e80000013130820 */ /* 0x000fc80000400000 */
[----:B------:R-:W-:-:S06]  /*0280*/  @!P1 FMUL R19, R19, 16777216 ;  /* 0x4b80000013139820 */ /* 0x000fcc0000400000 */
[----:B------:R-:W0:Y:S01]  /*0290*/  MUFU.RCP R19, R19 ;  /* 0x0000001300137308 */ /* 0x000e220000001000 */
[----:B------:R-:W-:Y:S01]  /*02a0*/  FSEL R10, R10, 1, P0 ;  /* 0x3f8000000a0a7808 */ /* 0x000fe20000000000 */
[--C-:B-----5:R-:W-:Y:S01]  /*02b0*/  FADD R6, R6, R8.reuse ;  /* 0x0000000806067221 */ /* 0x120fe20000000000 */
[----:B------:R-:W-:-:S03]  /*02c0*/  FADD R7, R7, R8 ;  /* 0x0000000807077221 */ /* 0x000fc60000000000 */
[----:B------:R-:W-:Y:S01]  /*02d0*/  @!P1 FMUL R10, R10, 16777216 ;  /* 0x4b8000000a0a9820 */ /* 0x000fe20000400000 */
[C---:B------:R-:W-:Y:S01]  /*02e0*/  FADD R8, -R9.reuse, R6 ;  /* 0x0000000609087221 */ /* 0x040fe20000000100 */
[----:B------:R-:W-:Y:S02]  /*02f0*/  FADD R9, -R9, R7 ;  /* 0x0000000709097221 */ /* 0x000fe40000000100 */
[----:B0-----:R-:W-:-:S04]  /*0300*/  FMUL R10, R19, R10 ;  /* 0x0000000a130a7220 */ /* 0x001fc80000400000 */
[-C--:B------:R-:W-:Y:S01]  /*0310*/  FMUL R8, R8, R10.reuse ;  /* 0x0000000a08087220 */ /* 0x080fe20000400000 */
[----:B------:R-:W-:-:S03]  /*0320*/  FMUL R10, R9, R10 ;  /* 0x0000000a090a7220 */ /* 0x000fc60000400000 */
[C-C-:B--2---:R-:W-:Y:S01]  /*0330*/  FFMA R8, R14.reuse, R8, R17.reuse ;  /* 0x000000080e087223 */ /* 0x144fe20000000011 */
[----:B------:R-:W-:-:S04]  /*0340*/  FFMA R10, R14, R10, R17 ;  /* 0x0000000a0e0a7223 */ /* 0x000fc80000000011 */
[----:B------:R-:W-:Y:S02]  /*0350*/  FSETP.GEU.AND P0, PT, R8, RZ, PT ;  /* 0x000000ff0800720b */ /* 0x000fe40003f0e000 */
[----:B------:R-:W-:Y:S02]  /*0360*/  FSETP.GEU.AND P1, PT, R10, RZ, PT ;  /* 0x000000ff0a00720b */ /* 0x000fe40003f2e000 */
[----:B------:R-:W-:Y:S02]  /*0370*/  FSEL R8, R8, RZ, P0 ;  /* 0x000000ff08087208 */ /* 0x000fe40000000000 */
[----:B------:R-:W-:Y:S01]  /*0380*/  FSEL R9, R10, RZ, P1 ;  /* 0x000000ff0a097208 */ /* 0x000fe20000800000 */
[----:B------:R-:W-:Y:S04]  /*0390*/  STG.E.64 desc[UR4][R2.64], R6 ;  /* 0x0000000602007986 */ /* 0x000fe8000c101b04 */
[----:B------:R-:W-:Y:S01]  /*03a0*/  STG.E.64 desc[UR4][R4.64], R8 ;  /* 0x0000000804007986 */ /* 0x000fe2000c101b04 */
[----:B------:R-:W-:Y:S05]  /*03b0*/  EXIT ;  /* 0x000000000000794d */ /* 0x000fea0003800000 */
.L_x_0:
[----:B------:R-:W-:-:S00]  /*03c0*/  BRA `(.L_x_0) ;  /* 0xfffffffc00fc7947 */ /* 0x000fc0000383ffff */
[----:B------:R-:W-:-:S00]  /*03d0*/  NOP ;  /* 0x0000000000007918 */ /* 0x000fc00000000000 */
        /* <DEDUP_REMOVED lines=10> */
.L_x_1:


//--------------------- .nv.global.init           --------------------------
	.section	.nv.global.init,"aw",@progbits
.nv.global.init:
	.type		_$_str,@object
	.size		_$_str,(_$_str_$_2 - _$_str)
_$_str:
        /*0000*/ 	.byte	0x5f, 0x5f, 0x43, 0x55, 0x44, 0x41, 0x5f, 0x46, 0x54, 0x5a, 0x00
	.type		_$_str_$_2,@object
	.size		_$_str_$_2,(.L_1 - _$_str_$_2)
_$_str_$_2:
        /*000b*/ 	.byte	0x5f, 0x5f, 0x43, 0x55, 0x44, 0x41, 0x5f, 0x50, 0x52, 0x45, 0x43, 0x5f, 0x53, 0x51, 0x52, 0x54
        /*001b*/ 	.byte	0x00
.L_1:


//--------------------- .nv.constant0.triton_poi_fused__native_batch_norm_legit_no_training_convolution_relu_3 --------------------------
	.section	.nv.constant0.triton_poi_fused__native_batch_norm_legit_no_training_convolution_relu_3,"a",@progbits
	.sectionflags	@""
	.align	4
.nv.constant0.triton_poi_fused__native_batch_norm_legit_no_training_convolution_relu_3:
	.zero		588
